//
// Generated by NVIDIA NVVM Compiler
//
// Compiler Build ID: CL-36424714
// Cuda compilation tools, release 13.0, V13.0.88
// Based on NVVM 20.0.0
//

.version 9.0
.target sm_100
.address_size 64

	// .globl	default_function_kernel

.visible .entry default_function_kernel(
	.param .u64 .ptr .align 1 default_function_kernel_param_0,
	.param .u64 .ptr .align 1 default_function_kernel_param_1
)
.maxntid 10
{
	.reg .b32 	%r<4>;
	.reg .b32 	%f<5>;
	.reg .b64 	%rd<8>;

	ld.param.u64 	%rd1, [default_function_kernel_param_0];
	ld.param.u64 	%rd2, [default_function_kernel_param_1];
	cvta.to.global.u64 	%rd3, %rd1;
	cvta.to.global.u64 	%rd4, %rd2;
	mov.u32 	%r1, %ctaid.x;
	mov.u32 	%r2, %tid.x;
	mad.lo.s32 	%r3, %r1, 10, %r2;
	mul.wide.u32 	%rd5, %r3, 4;
	add.s64 	%rd6, %rd4, %rd5;
	ld.global.nc.f32 	%f1, [%rd6];
	mul.f32 	%f2, %f1, 0f3FB8AA3B;
	ex2.approx.f32 	%f3, %f2;
	sub.f32 	%f4, %f1, %f3;
	add.s64 	%rd7, %rd3, %rd5;
	st.global.f32 	[%rd7], %f4;
	ret;

}


// ===== COMPILED SASS (sm_100) =====

	.target	sm_100

	.elftype	@"ET_EXEC"


//--------------------- .note.nv.tkinfo           --------------------------
	.section	.note.nv.tkinfo,"",@"SHT_NOTE"
	.sectionflags	@"SHF_NOTE_NV_TKINFO"
	.tkinfo
        /*0018*/ 	.word	0x00000002
        /*0030*/ 	.string	""
        /*0030*/ 	.string	"ptxas"
        /*0030*/ 	.string	"Cuda compilation tools, release 13.0, V13.0.88"
        /*0030*/ 	.string	"Build cuda_13.0.r13.0/compiler.36424714_0"
        /*0030*/ 	.string	"-arch sm_100 -m 64 "



//--------------------- .note.nv.cuinfo           --------------------------
	.section	.note.nv.cuinfo,"",@"SHT_NOTE"
	.sectionflags	@"SHF_NOTE_NV_CUINFO"
        /*0018*/ 	.short	0x0002
        /*001a*/ 	.short	0x0064
        /*001c*/ 	.short	0x0082
	.zero		2


//--------------------- .nv.info                  --------------------------
	.section	.nv.info,"",@"SHT_CUDA_INFO"
	.align	4


	//----- nvinfo : EIATTR_REGCOUNT
	.align		4
        /*0000*/ 	.byte	0x04, 0x2f
        /*0002*/ 	.short	(.L_1 - .L_0)
	.align		4
.L_0:
        /*0004*/ 	.word	index@(default_function_kernel)
        /*0008*/ 	.word	0x0000000c


	//----- nvinfo : EIATTR_FRAME_SIZE
	.align		4
.L_1:
        /*000c*/ 	.byte	0x04, 0x11
        /*000e*/ 	.short	(.L_3 - .L_2)
	.align		4
.L_2:
        /*0010*/ 	.word	index@(default_function_kernel)
        /*0014*/ 	.word	0x00000000


	//----- nvinfo : EIATTR_MIN_STACK_SIZE
	.align		4
.L_3:
        /*0018*/ 	.byte	0x04, 0x12
        /*001a*/ 	.short	(.L_5 - .L_4)
	.align		4
.L_4:
        /*001c*/ 	.word	index@(default_function_kernel)
        /*0020*/ 	.word	0x00000000
.L_5:


//--------------------- .nv.compat                --------------------------
	.section	.nv.compat,"",@"SHT_CUDA_COMPAT_INFO"
	.align	4
        /*0000*/ 	.byte	0x02, 0x09, 0x00, 0x00, 0x02, 0x02, 0x01, 0x00, 0x02, 0x05, 0x05, 0x00, 0x03, 0x07, 0x01, 0x01
        /*0010*/ 	.byte	0x02, 0x03, 0x00, 0x00, 0x02, 0x06, 0x01, 0x00, 0x04, 0x0b, 0x08, 0x00, 0x01, 0x00, 0x00, 0x00
        /*0020*/ 	.byte	0x00, 0x00, 0x00, 0x00


//--------------------- .nv.info.default_function_kernel --------------------------
	.section	.nv.info.default_function_kernel,"",@"SHT_CUDA_INFO"
	.sectionflags	@""
	.align	4


	//----- nvinfo : EIATTR_CUDA_API_VERSION
	.align		4
        /*0000*/ 	.byte	0x04, 0x37
        /*0002*/ 	.short	(.L_7 - .L_6)
.L_6:
        /*0004*/ 	.word	0x00000082


	//----- nvinfo : EIATTR_KPARAM_INFO
	.align		4
.L_7:
        /*0008*/ 	.byte	0x04, 0x17
        /*000a*/ 	.short	(.L_9 - .L_8)
.L_8:
        /*000c*/ 	.word	0x00000000
        /*0010*/ 	.short	0x0001
        /*0012*/ 	.short	0x0008
        /*0014*/ 	.byte	0x00, 0xf5, 0x21, 0x00


	//----- nvinfo : EIATTR_KPARAM_INFO
	.align		4
.L_9:
        /*0018*/ 	.byte	0x04, 0x17
        /*001a*/ 	.short	(.L_11 - .L_10)
.L_10:
        /*001c*/ 	.word	0x00000000
        /*0020*/ 	.short	0x0000
        /*0022*/ 	.short	0x0000
        /*0024*/ 	.byte	0x00, 0xf5, 0x21, 0x00


	//----- nvinfo : EIATTR_SPARSE_MMA_MASK
	.align		4
.L_11:
        /*0028*/ 	.byte	0x03, 0x50
        /*002a*/ 	.short	0x0000


	//----- nvinfo : EIATTR_MAXREG_COUNT
	.align		4
        /*002c*/ 	.byte	0x03, 0x1b
        /*002e*/ 	.short	0x00ff


	//----- nvinfo : EIATTR_MERCURY_ISA_VERSION
	.align		4
        /*0030*/ 	.byte	0x03, 0x5f
        /*0032*/ 	.short	0x0101


	//----- nvinfo : EIATTR_VRC_CTA_INIT_COUNT
	.align		4
        /*0034*/ 	.byte	0x02, 0x4a
	.zero		1
	.zero		1


	//----- nvinfo : EIATTR_EXIT_INSTR_OFFSETS
	.align		4
        /*0038*/ 	.byte	0x04, 0x1c
        /*003a*/ 	.short	(.L_13 - .L_12)


	//   ....[0]....
.L_12:
        /*003c*/ 	.word	0x00000110


	//----- nvinfo : EIATTR_MAX_THREADS
	.align		4
.L_13:
        /*0040*/ 	.byte	0x04, 0x05
        /*0042*/ 	.short	(.L_15 - .L_14)
.L_14:
        /*0044*/ 	.word	0x0000000a
        /*0048*/ 	.word	0x00000001
        /*004c*/ 	.word	0x00000001


	//----- nvinfo : EIATTR_CBANK_PARAM_SIZE
	.align		4
.L_15:
        /*0050*/ 	.byte	0x03, 0x19
        /*0052*/ 	.short	0x0010


	//----- nvinfo : EIATTR_PARAM_CBANK
	.align		4
        /*0054*/ 	.byte	0x04, 0x0a
        /*0056*/ 	.short	(.L_17 - .L_16)
	.align		4
.L_16:
        /*0058*/ 	.word	index@(.nv.constant0.default_function_kernel)
        /*005c*/ 	.short	0x0380
        /*005e*/ 	.short	0x0010


	//----- nvinfo : EIATTR_SW_WAR
	.align		4
.L_17:
        /*0060*/ 	.byte	0x04, 0x36
        /*0062*/ 	.short	(.L_19 - .L_18)
.L_18:
        /*0064*/ 	.word	0x00000008
.L_19:


//--------------------- .nv.callgraph             --------------------------
	.section	.nv.callgraph,"",@"SHT_CUDA_CALLGRAPH"
	.align	4
	.sectionentsize	8
	.align		4
        /*0000*/ 	.word	0x00000000
	.align		4
        /*0004*/ 	.word	0xffffffff
	.align		4
        /*0008*/ 	.word	0x00000000
	.align		4
        /*000c*/ 	.word	0xfffffffe
	.align		4
        /*0010*/ 	.word	0x00000000
	.align		4
        /*0014*/ 	.word	0xfffffffd
	.align		4
        /*0018*/ 	.word	0x00000000
	.align		4
        /*001c*/ 	.word	0xfffffffc


//--------------------- .text.default_function_kernel --------------------------
	.section	.text.default_function_kernel,"ax",@progbits
	.align	128
        .global         default_function_kernel
        .type           default_function_kernel,@function
        .size           default_function_kernel,(.L_x_1 - default_function_kernel)
        .other          default_function_kernel,@"STO_CUDA_ENTRY STV_DEFAULT"
default_function_kernel:
.text.default_function_kernel:
[----:B------:R-:W-:Y:S01]  /*0000*/  LDC R1, c[0x0][0x37c] ;  /* 0x0000df00ff017b82 */ /* 0x000fe20000000800 */
[----:B------:R-:W0:Y:S07]  /*0010*/  S2R R7, SR_CTAID.X ;  /* 0x0000000000077919 */ /* 0x000e2e0000002500 */
[----:B------:R-:W1:Y:S01]  /*0020*/  LDC.64 R2, c[0x0][0x388] ;  /* 0x0000e200ff027b82 */ /* 0x000e620000000a00 */
[----:B------:R-:W2:Y:S01]  /*0030*/  LDCU.64 UR4, c[0x0][0x358] ;  /* 0x00006b00ff0477ac */ /* 0x000ea20008000a00 */
[----:B------:R-:W0:Y:S06]  /*0040*/  S2R R0, SR_TID.X ;  /* 0x0000000000007919 */ /* 0x000e2c0000002100 */
[----:B------:R-:W3:Y:S01]  /*0050*/  LDC.64 R4, c[0x0][0x380] ;  /* 0x0000e000ff047b82 */ /* 0x000ee20000000a00 */
[----:B0-----:R-:W-:-:S04]  /*0060*/  IMAD R7, R7, 0xa, R0 ;  /* 0x0000000a07077824 */ /* 0x001fc800078e0200 */
[----:B-1----:R-:W-:-:S06]  /*0070*/  IMAD.WIDE.U32 R2, R7, 0x4, R2 ;  /* 0x0000000407027825 */ /* 0x002fcc00078e0002 */
[----:B--2---:R-:W2:Y:S01]  /*0080*/  LDG.E.CONSTANT R2, desc[UR4][R2.64] ;  /* 0x0000000402027981 */ /* 0x004ea2000c1e9900 */
[----:B---3--:R-:W-:-:S04]  /*0090*/  IMAD.WIDE.U32 R4, R7, 0x4, R4 ;  /* 0x0000000407047825 */ /* 0x008fc800078e0004 */
[----:B--2---:R-:W-:-:S05]  /*00a0*/  FMUL R0, R2, 1.4426950216293334961 ;  /* 0x3fb8aa3b02007820 */ /* 0x004fca0000400000 */
[----:B------:R-:W-:-:S13]  /*00b0*/  FSETP.GEU.AND P0, PT, R0, -126, PT ;  /* 0xc2fc00000000780b */ /* 0x000fda0003f0e000 */
[----:B------:R-:W-:-:S04]  /*00c0*/  @!P0 FMUL R0, R0, 0.5 ;  /* 0x3f00000000008820 */ /* 0x000fc80000400000 */
[----:B------:R-:W0:Y:S02]  /*00d0*/  MUFU.EX2 R9, R0 ;  /* 0x0000000000097308 */ /* 0x000e240000000800 */
[----:B0-----:R-:W-:-:S04]  /*00e0*/  @!P0 FMUL R9, R9, R9 ;  /* 0x0000000909098220 */ /* 0x001fc80000400000 */
[----:B------:R-:W-:-:S05]  /*00f0*/  FADD R9, R2, -R9 ;  /* 0x8000000902097221 */ /* 0x000fca0000000000 */
[----:B------:R-:W-:Y:S01]  /*0100*/  STG.E desc[UR4][R4.64], R9 ;  /* 0x0000000904007986 */ /* 0x000fe2000c101904 */
[----:B------:R-:W-:Y:S05]  /*0110*/  EXIT ;  /* 0x000000000000794d */ /* 0x000fea0003800000 */
.L_x_0:
[----:B------:R-:W-:-:S00]  /*0120*/  BRA `(.L_x_0) ;  /* 0xfffffffc00fc7947 */ /* 0x000fc0000383ffff */
[----:B------:R-:W-:-:S00]  /*0130*/  NOP ;  /* 0x0000000000007918 */ /* 0x000fc00000000000 */
        /* <DEDUP_REMOVED lines=12> */
.L_x_1:


//--------------------- .nv.shared.reserved.0     --------------------------
	.section	.nv.shared.reserved.0,"aw",@nobits
	.weak		__nv_reservedSMEM_offset_0_alias
	.size		__nv_reservedSMEM_offset_0_alias, 0, 64
	.other		__nv_reservedSMEM_offset_0_alias,@"STO_CUDA_RESERVED_SHARED STV_DEFAULT"
__nv_reservedSMEM_offset_0_alias:
	.zero		0
	.zero		64


//--------------------- .nv.constant0.default_function_kernel --------------------------
	.section	.nv.constant0.default_function_kernel,"a",@progbits
	.sectionflags	@""
	.align	4
.nv.constant0.default_function_kernel:
	.zero		912


//--------------------- SYMBOLS --------------------------

	.type		.nv.reservedSmem.offset0,@object
	.size		.nv.reservedSmem.offset0,0x4
